	.headerflags	@"EF_CUDA_TEXMODE_UNIFIED EF_CUDA_64BIT_ADDRESS EF_CUDA_ACCELERATORS EF_CUDA_SM90 EF_CUDA_VIRTUAL_SM(EF_CUDA_SM90)"
	.elftype	@"ET_EXEC"


//--------------------- .nv.info                  --------------------------
	.section	.nv.info,"",@"SHT_CUDA_INFO"
	.align	4


	//----- nvinfo : EIATTR_REGCOUNT
	.align		4
        /*0000*/ 	.byte	0x04, 0x2f
        /*0002*/ 	.short	(.L_1 - .L_0)
	.align		4
.L_0:
        /*0004*/ 	.word	index@(triton_poi_fused_addmm_9)
        /*0008*/ 	.word	0x0000000c


	//----- nvinfo : EIATTR_MIN_STACK_SIZE
	.align		4
.L_1:
        /*000c*/ 	.byte	0x04, 0x12
        /*000e*/ 	.short	(.L_3 - .L_2)
	.align		4
.L_2:
        /*0010*/ 	.word	index@(triton_poi_fused_addmm_9)
        /*0014*/ 	.word	0x00000000


	//----- nvinfo : EIATTR_FRAME_SIZE
	.align		4
.L_3:
        /*0018*/ 	.byte	0x04, 0x11
        /*001a*/ 	.short	(.L_5 - .L_4)
	.align		4
.L_4:
        /*001c*/ 	.word	index@(triton_poi_fused_addmm_9)
        /*0020*/ 	.word	0x00000000


	//----- nvinfo : EIATTR_MIN_STACK_SIZE
	.align		4
.L_5:
        /*0024*/ 	.byte	0x04, 0x12
        /*0026*/ 	.short	(.L_7 - .L_6)
	.align		4
.L_6:
        /*0028*/ 	.word	index@(triton_poi_fused_addmm_9)
        /*002c*/ 	.word	0x00000000
.L_7:


//--------------------- .nv.info.triton_poi_fused_addmm_9 --------------------------
	.section	.nv.info.triton_poi_fused_addmm_9,"",@"SHT_CUDA_INFO"
	.sectionflags	@""
	.align	4


	//----- nvinfo : EIATTR_CUDA_API_VERSION
	.align		4
        /*0000*/ 	.byte	0x04, 0x37
        /*0002*/ 	.short	(.L_9 - .L_8)
.L_8:
        /*0004*/ 	.word	0x0000007c


	//----- nvinfo : EIATTR_KPARAM_INFO
	.align		4
.L_9:
        /*0008*/ 	.byte	0x04, 0x17
        /*000a*/ 	.short	(.L_11 - .L_10)
.L_10:
        /*000c*/ 	.word	0x00000000
        /*0010*/ 	.short	0x0002
        /*0012*/ 	.short	0x0010
        /*0014*/ 	.byte	0x00, 0xf0, 0x11, 0x00


	//----- nvinfo : EIATTR_KPARAM_INFO
	.align		4
.L_11:
        /*0018*/ 	.byte	0x04, 0x17
        /*001a*/ 	.short	(.L_13 - .L_12)
.L_12:
        /*001c*/ 	.word	0x00000000
        /*0020*/ 	.short	0x0001
        /*0022*/ 	.short	0x0008
        /*0024*/ 	.byte	0x00, 0xf4, 0x21, 0x00


	//----- nvinfo : EIATTR_KPARAM_INFO
	.align		4
.L_13:
        /*0028*/ 	.byte	0x04, 0x17
        /*002a*/ 	.short	(.L_15 - .L_14)
.L_14:
        /*002c*/ 	.word	0x00000000
        /*0030*/ 	.short	0x0000
        /*0032*/ 	.short	0x0000
        /*0034*/ 	.byte	0x00, 0xf4, 0x21, 0x00


	//----- nvinfo : EIATTR_SPARSE_MMA_MASK
	.align		4
.L_15:
        /*0038*/ 	.byte	0x03, 0x50
        /*003a*/ 	.short	0x0000


	//----- nvinfo : EIATTR_MAXREG_COUNT
	.align		4
        /*003c*/ 	.byte	0x03, 0x1b
        /*003e*/ 	.short	0x00ff


	//----- nvinfo : EIATTR_EXIT_INSTR_OFFSETS
	.align		4
        /*0040*/ 	.byte	0x04, 0x1c
        /*0042*/ 	.short	(.L_17 - .L_16)


	//   ....[0]....
.L_16:
        /*0044*/ 	.word	0x00000100


	//   ....[1]....
        /*0048*/ 	.word	0x00000120


	//----- nvinfo : EIATTR_REQNTID
	.align		4
.L_17:
        /*004c*/ 	.byte	0x04, 0x10
        /*004e*/ 	.short	(.L_19 - .L_18)
.L_18:
        /*0050*/ 	.word	0x00000020
        /*0054*/ 	.word	0x00000001
        /*0058*/ 	.word	0x00000001


	//----- nvinfo : EIATTR_CBANK_PARAM_SIZE
	.align		4
.L_19:
        /*005c*/ 	.byte	0x03, 0x19
        /*005e*/ 	.short	0x0014


	//----- nvinfo : EIATTR_PARAM_CBANK
	.align		4
        /*0060*/ 	.byte	0x04, 0x0a
        /*0062*/ 	.short	(.L_21 - .L_20)
	.align		4
.L_20:
        /*0064*/ 	.word	index@(.nv.constant0.triton_poi_fused_addmm_9)
        /*0068*/ 	.short	0x0210
        /*006a*/ 	.short	0x0014


	//----- nvinfo : EIATTR_SW_WAR
	.align		4
.L_21:
        /*006c*/ 	.byte	0x04, 0x36
        /*006e*/ 	.short	(.L_23 - .L_22)
.L_22:
        /*0070*/ 	.word	0x00000008
.L_23:


//--------------------- .nv.callgraph             --------------------------
	.section	.nv.callgraph,"",@"SHT_CUDA_CALLGRAPH"
	.align	4
	.sectionentsize	8
	.align		4
        /*0000*/ 	.word	0x00000000
	.align		4
        /*0004*/ 	.word	0xffffffff
	.align		4
        /*0008*/ 	.word	0x00000000
	.align		4
        /*000c*/ 	.word	0xfffffffe
	.align		4
        /*0010*/ 	.word	0x00000000
	.align		4
        /*0014*/ 	.word	0xfffffffd
	.align		4
        /*0018*/ 	.word	0x00000000
	.align		4
        /*001c*/ 	.word	0xfffffffc


//--------------------- .text.triton_poi_fused_addmm_9 --------------------------
	.section	.text.triton_poi_fused_addmm_9,"ax",@progbits
	.align	128
        .global         triton_poi_fused_addmm_9
        .type           triton_poi_fused_addmm_9,@function
        .size           triton_poi_fused_addmm_9,(.L_x_1 - triton_poi_fused_addmm_9)
        .other          triton_poi_fused_addmm_9,@"STO_CUDA_ENTRY STV_DEFAULT"
triton_poi_fused_addmm_9:
.text.triton_poi_fused_addmm_9:
[----:B------:R-:W0:Y:S02]  /*0000*/  LDC R1, c[0x0][0x28] ;  /* 0x00000a00ff017b82 */ /* 0x000e240000000800 */
[----:B------:R-:W1:Y:S01]  /*0010*/  S2R R6, SR_TID.X ;  /* 0x0000000000067919 */ /* 0x000e620000002100 */
[----:B------:R-:W2:Y:S01]  /*0020*/  LDC.64 R2, c[0x0][0x210] ;  /* 0x00008400ff027b82 */ /* 0x000ea20000000a00 */
[----:B------:R-:W-:Y:S01]  /*0030*/  IMAD.MOV.U32 R9, RZ, RZ, RZ ;  /* 0x000000ffff097224 */ /* 0x000fe200078e00ff */
[----:B------:R-:W-:Y:S01]  /*0040*/  ULDC.64 UR4, c[0x0][0x208] ;  /* 0x0000820000047ab9 */ /* 0x000fe20000000a00 */
[----:B------:R-:W3:Y:S01]  /*0050*/  S2R R7, SR_CTAID.X ;  /* 0x0000000000077919 */ /* 0x000ee20000002500 */
[----:B-1----:R-:W-:-:S05]  /*0060*/  LOP3.LUT R0, R6, 0xf, RZ, 0xc0, !PT ;  /* 0x0000000f06007812 */ /* 0x002fca00078ec0ff */
[----:B---3--:R-:W-:-:S05]  /*0070*/  IMAD R7, R7, 0x10, R0 ;  /* 0x0000001007077824 */ /* 0x008fca00078e0200 */
[C---:B------:R-:W-:Y:S02]  /*0080*/  ISETP.GE.AND P0, PT, R7.reuse, 0x10, PT ;  /* 0x000000100700780c */ /* 0x040fe40003f06270 */
[----:B------:R-:W-:-:S05]  /*0090*/  SHF.L.U32 R5, R7, 0x4, RZ ;  /* 0x0000000407057819 */ /* 0x000fca00000006ff */
[----:B--2---:R-:W-:Y:S02]  /*00a0*/  IMAD.WIDE R2, R5, 0x4, R2 ;  /* 0x0000000405027825 */ /* 0x004fe400078e0202 */
[----:B------:R-:W1:Y:S04]  /*00b0*/  LDC.64 R4, c[0x0][0x218] ;  /* 0x00008600ff047b82 */ /* 0x000e680000000a00 */
[----:B------:R2:W5:Y:S01]  /*00c0*/  @!P0 LDG.E.EL R9, desc[UR4][R2.64+0x2c] ;  /* 0x00002c0402098981 */ /* 0x000562000c2e1900 */
[----:B------:R-:W-:-:S04]  /*00d0*/  LOP3.LUT P0, RZ, R6, 0x10, RZ, 0xc0, !PT ;  /* 0x0000001006ff7812 */ /* 0x000fc8000780c0ff */
[C---:B------:R-:W-:Y:S01]  /*00e0*/  ISETP.LT.AND P0, PT, R7.reuse, 0x10, !P0 ;  /* 0x000000100700780c */ /* 0x040fe20004701270 */
[----:B-1----:R-:W-:-:S12]  /*00f0*/  IMAD.WIDE R4, R7, 0x4, R4 ;  /* 0x0000000407047825 */ /* 0x002fd800078e0204 */
[----:B--2---:R-:W-:Y:S05]  /*0100*/  @!P0 EXIT ;  /* 0x000000000000894d */ /* 0x004fea0003800000 */
[----:B-----5:R-:W-:Y:S01]  /*0110*/  STG.E desc[UR4][R4.64], R9 ;  /* 0x0000000904007986 */ /* 0x020fe2000c101904 */
[----:B------:R-:W-:Y:S05]  /*0120*/  EXIT ;  /* 0x000000000000794d */ /* 0x000fea0003800000 */
.L_x_0:
[----:B------:R-:W-:-:S00]  /*0130*/  BRA `(.L_x_0) ;  /* 0xfffffffc00fc7947 */ /* 0x000fc0000383ffff */
[----:B------:R-:W-:-:S00]  /*0140*/  NOP ;  /* 0x0000000000007918 */ /* 0x000fc00000000000 */
        /* <DEDUP_REMOVED lines=11> */
.L_x_1:


//--------------------- .nv.constant0.triton_poi_fused_addmm_9 --------------------------
	.section	.nv.constant0.triton_poi_fused_addmm_9,"a",@progbits
	.sectionflags	@""
	.align	4
.nv.constant0.triton_poi_fused_addmm_9:
	.zero		548
